	.headerflags	@"EF_CUDA_TEXMODE_UNIFIED EF_CUDA_64BIT_ADDRESS EF_CUDA_ACCELERATORS EF_CUDA_SM90 EF_CUDA_VIRTUAL_SM(EF_CUDA_SM90)"
	.elftype	@"ET_EXEC"


//--------------------- .nv.info                  --------------------------
	.section	.nv.info,"",@"SHT_CUDA_INFO"
	.align	4


	//----- nvinfo : EIATTR_REGCOUNT
	.align		4
        /*0000*/ 	.byte	0x04, 0x2f
        /*0002*/ 	.short	(.L_1 - .L_0)
	.align		4
.L_0:
        /*0004*/ 	.word	index@(triton_poi_fused_constant_pad_nd_5)
        /*0008*/ 	.word	0x0000000f


	//----- nvinfo : EIATTR_MIN_STACK_SIZE
	.align		4
.L_1:
        /*000c*/ 	.byte	0x04, 0x12
        /*000e*/ 	.short	(.L_3 - .L_2)
	.align		4
.L_2:
        /*0010*/ 	.word	index@(triton_poi_fused_constant_pad_nd_5)
        /*0014*/ 	.word	0x00000000


	//----- nvinfo : EIATTR_FRAME_SIZE
	.align		4
.L_3:
        /*0018*/ 	.byte	0x04, 0x11
        /*001a*/ 	.short	(.L_5 - .L_4)
	.align		4
.L_4:
        /*001c*/ 	.word	index@(triton_poi_fused_constant_pad_nd_5)
        /*0020*/ 	.word	0x00000000


	//----- nvinfo : EIATTR_MIN_STACK_SIZE
	.align		4
.L_5:
        /*0024*/ 	.byte	0x04, 0x12
        /*0026*/ 	.short	(.L_7 - .L_6)
	.align		4
.L_6:
        /*0028*/ 	.word	index@(triton_poi_fused_constant_pad_nd_5)
        /*002c*/ 	.word	0x00000000
.L_7:


//--------------------- .nv.info.triton_poi_fused_constant_pad_nd_5 --------------------------
	.section	.nv.info.triton_poi_fused_constant_pad_nd_5,"",@"SHT_CUDA_INFO"
	.sectionflags	@""
	.align	4


	//----- nvinfo : EIATTR_CUDA_API_VERSION
	.align		4
        /*0000*/ 	.byte	0x04, 0x37
        /*0002*/ 	.short	(.L_9 - .L_8)
.L_8:
        /*0004*/ 	.word	0x0000007c


	//----- nvinfo : EIATTR_KPARAM_INFO
	.align		4
.L_9:
        /*0008*/ 	.byte	0x04, 0x17
        /*000a*/ 	.short	(.L_11 - .L_10)
.L_10:
        /*000c*/ 	.word	0x00000000
        /*0010*/ 	.short	0x0004
        /*0012*/ 	.short	0x0020
        /*0014*/ 	.byte	0x00, 0xf0, 0x11, 0x00


	//----- nvinfo : EIATTR_KPARAM_INFO
	.align		4
.L_11:
        /*0018*/ 	.byte	0x04, 0x17
        /*001a*/ 	.short	(.L_13 - .L_12)
.L_12:
        /*001c*/ 	.word	0x00000000
        /*0020*/ 	.short	0x0003
        /*0022*/ 	.short	0x0018
        /*0024*/ 	.byte	0x00, 0xf4, 0x21, 0x00


	//----- nvinfo : EIATTR_KPARAM_INFO
	.align		4
.L_13:
        /*0028*/ 	.byte	0x04, 0x17
        /*002a*/ 	.short	(.L_15 - .L_14)
.L_14:
        /*002c*/ 	.word	0x00000000
        /*0030*/ 	.short	0x0002
        /*0032*/ 	.short	0x0010
        /*0034*/ 	.byte	0x00, 0xf4, 0x21, 0x00


	//----- nvinfo : EIATTR_KPARAM_INFO
	.align		4
.L_15:
        /*0038*/ 	.byte	0x04, 0x17
        /*003a*/ 	.short	(.L_17 - .L_16)
.L_16:
        /*003c*/ 	.word	0x00000000
        /*0040*/ 	.short	0x0001
        /*0042*/ 	.short	0x0008
        /*0044*/ 	.byte	0x00, 0xf4, 0x21, 0x00


	//----- nvinfo : EIATTR_KPARAM_INFO
	.align		4
.L_17:
        /*0048*/ 	.byte	0x04, 0x17
        /*004a*/ 	.short	(.L_19 - .L_18)
.L_18:
        /*004c*/ 	.word	0x00000000
        /*0050*/ 	.short	0x0000
        /*0052*/ 	.short	0x0000
        /*0054*/ 	.byte	0x00, 0xf4, 0x21, 0x00


	//----- nvinfo : EIATTR_SPARSE_MMA_MASK
	.align		4
.L_19:
        /*0058*/ 	.byte	0x03, 0x50
        /*005a*/ 	.short	0x0000


	//----- nvinfo : EIATTR_MAXREG_COUNT
	.align		4
        /*005c*/ 	.byte	0x03, 0x1b
        /*005e*/ 	.short	0x00ff


	//----- nvinfo : EIATTR_EXIT_INSTR_OFFSETS
	.align		4
        /*0060*/ 	.byte	0x04, 0x1c
        /*0062*/ 	.short	(.L_21 - .L_20)


	//   ....[0]....
.L_20:
        /*0064*/ 	.word	0x00000390


	//   ....[1]....
        /*0068*/ 	.word	0x000003b0


	//----- nvinfo : EIATTR_REQNTID
	.align		4
.L_21:
        /*006c*/ 	.byte	0x04, 0x10
        /*006e*/ 	.short	(.L_23 - .L_22)
.L_22:
        /*0070*/ 	.word	0x00000080
        /*0074*/ 	.word	0x00000001
        /*0078*/ 	.word	0x00000001


	//----- nvinfo : EIATTR_CBANK_PARAM_SIZE
	.align		4
.L_23:
        /*007c*/ 	.byte	0x03, 0x19
        /*007e*/ 	.short	0x0024


	//----- nvinfo : EIATTR_PARAM_CBANK
	.align		4
        /*0080*/ 	.byte	0x04, 0x0a
        /*0082*/ 	.short	(.L_25 - .L_24)
	.align		4
.L_24:
        /*0084*/ 	.word	index@(.nv.constant0.triton_poi_fused_constant_pad_nd_5)
        /*0088*/ 	.short	0x0210
        /*008a*/ 	.short	0x0024


	//----- nvinfo : EIATTR_SW_WAR
	.align		4
.L_25:
        /*008c*/ 	.byte	0x04, 0x36
        /*008e*/ 	.short	(.L_27 - .L_26)
.L_26:
        /*0090*/ 	.word	0x00000008
.L_27:


//--------------------- .nv.callgraph             --------------------------
	.section	.nv.callgraph,"",@"SHT_CUDA_CALLGRAPH"
	.align	4
	.sectionentsize	8
	.align		4
        /*0000*/ 	.word	0x00000000
	.align		4
        /*0004*/ 	.word	0xffffffff
	.align		4
        /*0008*/ 	.word	0x00000000
	.align		4
        /*000c*/ 	.word	0xfffffffe
	.align		4
        /*0010*/ 	.word	0x00000000
	.align		4
        /*0014*/ 	.word	0xfffffffd
	.align		4
        /*0018*/ 	.word	0x00000000
	.align		4
        /*001c*/ 	.word	0xfffffffc


//--------------------- .text.triton_poi_fused_constant_pad_nd_5 --------------------------
	.section	.text.triton_poi_fused_constant_pad_nd_5,"ax",@progbits
	.align	128
        .global         triton_poi_fused_constant_pad_nd_5
        .type           triton_poi_fused_constant_pad_nd_5,@function
        .size           triton_poi_fused_constant_pad_nd_5,(.L_x_1 - triton_poi_fused_constant_pad_nd_5)
        .other          triton_poi_fused_constant_pad_nd_5,@"STO_CUDA_ENTRY STV_DEFAULT"
triton_poi_fused_constant_pad_nd_5:
.text.triton_poi_fused_constant_pad_nd_5:
[----:B------:R-:W0:Y:S02]  /*0000*/  LDC R1, c[0x0][0x28] ;  /* 0x00000a00ff017b82 */ /* 0x000e240000000800 */
[----:B------:R-:W1:Y:S01]  /*0010*/  S2R R0, SR_TID.X ;  /* 0x0000000000007919 */ /* 0x000e620000002100 */
[----:B------:R-:W-:Y:S01]  /*0020*/  ULDC.64 UR4, c[0x0][0x210] ;  /* 0x0000840000047ab9 */ /* 0x000fe20000000a00 */
[----:B------:R-:W-:Y:S01]  /*0030*/  ULDC.64 UR6, c[0x0][0x218] ;  /* 0x0000860000067ab9 */ /* 0x000fe20000000a00 */
[----:B------:R-:W2:Y:S01]  /*0040*/  S2R R3, SR_CTAID.X ;  /* 0x0000000000037919 */ /* 0x000ea20000002500 */
[----:B-1----:R-:W-:Y:S02]  /*0050*/  LOP3.LUT R0, R0, 0x7f, RZ, 0xc0, !PT ;  /* 0x0000007f00007812 */ /* 0x002fe400078ec0ff */
[----:B--2---:R-:W-:-:S03]  /*0060*/  SHF.R.S32.HI R5, RZ, 0x18, R3 ;  /* 0x00000018ff057819 */ /* 0x004fc60000011403 */
[----:B------:R-:W-:Y:S01]  /*0070*/  IMAD R0, R3, 0x80, R0 ;  /* 0x0000008003007824 */ /* 0x000fe200078e0200 */
[----:B------:R-:W-:-:S04]  /*0080*/  SGXT R5, R5, 0x1 ;  /* 0x000000010505781a */ /* 0x000fc80000000200 */
[CC--:B------:R-:W-:Y:S02]  /*0090*/  LEA.HI R2, R5.reuse, R0.reuse, RZ, 0x3 ;  /* 0x0000000005027211 */ /* 0x0c0fe400078f18ff */
[----:B------:R-:W-:Y:S02]  /*00a0*/  LEA.HI R5, R5, R0, RZ, 0x6 ;  /* 0x0000000005057211 */ /* 0x000fe400078f30ff */
[----:B------:R-:W-:Y:S02]  /*00b0*/  SHF.R.S32.HI R4, RZ, 0x3, R2 ;  /* 0x00000003ff047819 */ /* 0x000fe40000011402 */
[----:B------:R-:W-:Y:S02]  /*00c0*/  LOP3.LUT R9, R2, 0xfffffff8, RZ, 0xc0, !PT ;  /* 0xfffffff802097812 */ /* 0x000fe400078ec0ff */
[----:B------:R-:W-:Y:S02]  /*00d0*/  LEA.HI R3, R4, R4, RZ, 0x3 ;  /* 0x0000000404037211 */ /* 0x000fe400078f18ff */
[----:B------:R-:W-:Y:S01]  /*00e0*/  SHF.R.S32.HI R5, RZ, 0x6, R5 ;  /* 0x00000006ff057819 */ /* 0x000fe20000011405 */
[----:B------:R-:W-:Y:S01]  /*00f0*/  IMAD.IADD R9, R0, 0x1, -R9 ;  /* 0x0000000100097824 */ /* 0x000fe200078e0a09 */
[----:B------:R-:W-:-:S02]  /*0100*/  LOP3.LUT R7, R3, 0xfffffff8, RZ, 0xc0, !PT ;  /* 0xfffffff803077812 */ /* 0x000fc400078ec0ff */
[----:B------:R-:W1:Y:S01]  /*0110*/  LDC.64 R2, c[0x0][0x220] ;  /* 0x00008800ff027b82 */ /* 0x000e620000000a00 */
[----:B------:R-:W-:Y:S02]  /*0120*/  IMAD.SHL.U32 R8, R5, 0x10, RZ ;  /* 0x0000001005087824 */ /* 0x000fe400078e00ff */
[----:B------:R-:W-:Y:S02]  /*0130*/  IMAD.IADD R7, R4, 0x1, -R7 ;  /* 0x0000000104077824 */ /* 0x000fe400078e0a07 */
[----:B------:R-:W-:Y:S02]  /*0140*/  VIADD R4, R9, 0xfffffffe ;  /* 0xfffffffe09047836 */ /* 0x000fe40000000000 */
[C---:B------:R-:W-:Y:S02]  /*0150*/  VIADD R11, R7.reuse, 0xfffffffe ;  /* 0xfffffffe070b7836 */ /* 0x040fe40000000000 */
[----:B------:R-:W-:Y:S01]  /*0160*/  IMAD.SHL.U32 R6, R7, 0x4, RZ ;  /* 0x0000000407067824 */ /* 0x000fe200078e00ff */
[----:B------:R-:W-:-:S02]  /*0170*/  SHF.R.S32.HI R7, RZ, 0x1f, R8 ;  /* 0x0000001fff077819 */ /* 0x000fc40000011408 */
[----:B------:R-:W-:Y:S02]  /*0180*/  LOP3.LUT R11, R11, R4, RZ, 0xfc, !PT ;  /* 0x000000040b0b7212 */ /* 0x000fe400078efcff */
[----:B------:R-:W-:Y:S02]  /*0190*/  LEA.HI R4, R5, R5, RZ, 0x2 ;  /* 0x0000000505047211 */ /* 0x000fe400078f10ff */
[----:B------:R-:W-:Y:S02]  /*01a0*/  ISETP.GE.U32.AND P0, PT, R11, 0x4, PT ;  /* 0x000000040b00780c */ /* 0x000fe40003f06070 */
[----:B------:R-:W-:Y:S02]  /*01b0*/  LOP3.LUT R4, R4, 0xfffffffc, RZ, 0xc0, !PT ;  /* 0xfffffffc04047812 */ /* 0x000fe400078ec0ff */
[----:B------:R-:W-:Y:S02]  /*01c0*/  IADD3 R10, P2, P3, R6, R9, R8 ;  /* 0x00000009060a7210 */ /* 0x000fe40007b5e008 */
[----:B------:R-:W-:Y:S01]  /*01d0*/  SHF.R.S32.HI R9, RZ, 0x1f, R9 ;  /* 0x0000001fff097819 */ /* 0x000fe20000011409 */
[----:B------:R-:W-:Y:S01]  /*01e0*/  IMAD.IADD R5, R5, 0x1, -R4 ;  /* 0x0000000105057824 */ /* 0x000fe200078e0a04 */
[----:B------:R-:W-:-:S02]  /*01f0*/  SHF.R.S32.HI R6, RZ, 0x1f, R6 ;  /* 0x0000001fff067819 */ /* 0x000fc40000011406 */
[----:B------:R-:W-:Y:S01]  /*0200*/  ISETP.LT.AND P1, PT, R0, 0x400, !P0 ;  /* 0x000004000000780c */ /* 0x000fe20004721270 */
[----:B-1----:R-:W-:Y:S01]  /*0210*/  IMAD.WIDE R2, R5, 0x4, R2 ;  /* 0x0000000405027825 */ /* 0x002fe200078e0202 */
[----:B------:R-:W-:Y:S02]  /*0220*/  IADD3.X R7, R6, R9, R7, P2, P3 ;  /* 0x0000000906077210 */ /* 0x000fe400017e6407 */
[----:B------:R-:W-:Y:S02]  /*0230*/  IADD3 R4, P2, R10, UR4, RZ ;  /* 0x000000040a047c10 */ /* 0x000fe4000ff5e0ff */
[----:B------:R-:W-:Y:S02]  /*0240*/  PRMT R8, RZ, 0x7610, R8 ;  /* 0x00007610ff087816 */ /* 0x000fe40000000008 */
[----:B------:R-:W-:Y:S01]  /*0250*/  IADD3.X R5, R7, UR5, RZ, P2, !PT ;  /* 0x0000000507057c10 */ /* 0x000fe200097fe4ff */
[----:B------:R-:W-:Y:S01]  /*0260*/  ULDC.64 UR4, c[0x0][0x208] ;  /* 0x0000820000047ab9 */ /* 0x000fe20000000a00 */
[----:B------:R-:W-:Y:S01]  /*0270*/  LEA R6, P2, R10, UR6, 0x2 ;  /* 0x000000060a067c11 */ /* 0x000fe2000f8410ff */
[----:B------:R-:W-:-:S02]  /*0280*/  IMAD.MOV.U32 R12, RZ, RZ, RZ ;  /* 0x000000ffff0c7224 */ /* 0x000fc400078e00ff */
[----:B------:R-:W2:Y:S01]  /*0290*/  @P1 LDG.E.U8 R8, desc[UR4][R4.64+-0xa] ;  /* 0xfffff60404081981 */ /* 0x000ea2000c1e1100 */
[----:B------:R-:W-:Y:S01]  /*02a0*/  IMAD.MOV.U32 R11, RZ, RZ, RZ ;  /* 0x000000ffff0b7224 */ /* 0x000fe200078e00ff */
[----:B------:R-:W-:Y:S02]  /*02b0*/  LEA.HI.X R7, R10, UR7, R7, 0x2, P2 ;  /* 0x000000070a077c11 */ /* 0x000fe400090f1407 */
[----:B------:R-:W3:Y:S04]  /*02c0*/  @P1 LDG.E.EL R12, desc[UR4][R2.64] ;  /* 0x00000004020c1981 */ /* 0x000ee8000c2e1900 */
[----:B------:R-:W4:Y:S01]  /*02d0*/  @P1 LDG.E R11, desc[UR4][R6.64+-0x28] ;  /* 0xffffd804060b1981 */ /* 0x000f22000c1e1900 */
[----:B--2---:R-:W-:Y:S02]  /*02e0*/  SEL R10, R8, RZ, P1 ;  /* 0x000000ff080a7207 */ /* 0x004fe40000800000 */
[----:B------:R-:W1:Y:S02]  /*02f0*/  LDC.64 R8, c[0x0][0x228] ;  /* 0x00008a00ff087b82 */ /* 0x000e640000000a00 */
[----:B------:R-:W-:-:S02]  /*0300*/  LOP3.LUT P2, RZ, R10, 0xff, RZ, 0xc0, !PT ;  /* 0x000000ff0aff7812 */ /* 0x000fc4000784c0ff */
[----:B---3--:R-:W-:Y:S02]  /*0310*/  SEL R12, R12, RZ, P1 ;  /* 0x000000ff0c0c7207 */ /* 0x008fe40000800000 */
[----:B----4-:R-:W-:Y:S02]  /*0320*/  SEL R11, R11, RZ, P1 ;  /* 0x000000ff0b0b7207 */ /* 0x010fe40000800000 */
[----:B------:R-:W-:-:S03]  /*0330*/  ISETP.GE.AND P1, PT, R0, 0x400, PT ;  /* 0x000004000000780c */ /* 0x000fc60003f26270 */
[----:B------:R-:W-:-:S04]  /*0340*/  FADD R12, R11, R12 ;  /* 0x0000000c0b0c7221 */ /* 0x000fc80000000000 */
[----:B------:R-:W-:-:S04]  /*0350*/  @!P2 FMUL R12, R12, 0.20000000298023223877 ;  /* 0x3e4ccccd0c0ca820 */ /* 0x000fc80000400000 */
[----:B------:R-:W-:Y:S01]  /*0360*/  FMUL R12, R12, 1.4142135381698608398 ;  /* 0x3fb504f30c0c7820 */ /* 0x000fe20000400000 */
[----:B-1----:R-:W-:-:S04]  /*0370*/  IMAD.WIDE R2, R0, 0x4, R8 ;  /* 0x0000000400027825 */ /* 0x002fc800078e0208 */
[----:B------:R-:W-:Y:S01]  /*0380*/  SEL R5, R12, RZ, !P0 ;  /* 0x000000ff0c057207 */ /* 0x000fe20004000000 */
[----:B------:R-:W-:Y:S06]  /*0390*/  @P1 EXIT ;  /* 0x000000000000194d */ /* 0x000fec0003800000 */
[----:B------:R-:W-:Y:S01]  /*03a0*/  STG.E desc[UR4][R2.64], R5 ;  /* 0x0000000502007986 */ /* 0x000fe2000c101904 */
[----:B------:R-:W-:Y:S05]  /*03b0*/  EXIT ;  /* 0x000000000000794d */ /* 0x000fea0003800000 */
.L_x_0:
[----:B------:R-:W-:-:S00]  /*03c0*/  BRA `(.L_x_0) ;  /* 0xfffffffc00fc7947 */ /* 0x000fc0000383ffff */
[----:B------:R-:W-:-:S00]  /*03d0*/  NOP ;  /* 0x0000000000007918 */ /* 0x000fc00000000000 */
        /* <DEDUP_REMOVED lines=10> */
.L_x_1:


//--------------------- .nv.constant0.triton_poi_fused_constant_pad_nd_5 --------------------------
	.section	.nv.constant0.triton_poi_fused_constant_pad_nd_5,"a",@progbits
	.sectionflags	@""
	.align	4
.nv.constant0.triton_poi_fused_constant_pad_nd_5:
	.zero		564
